//
// Generated by NVIDIA NVVM Compiler
//
// Compiler Build ID: CL-36424714
// Cuda compilation tools, release 13.0, V13.0.88
// Based on NVVM 20.0.0
//

.version 9.0
.target sm_100
.address_size 64

	// .globl	_Z15matrixKernel1stPfS_S_iii

.visible .entry _Z15matrixKernel1stPfS_S_iii(
	.param .u64 .ptr .align 1 _Z15matrixKernel1stPfS_S_iii_param_0,
	.param .u64 .ptr .align 1 _Z15matrixKernel1stPfS_S_iii_param_1,
	.param .u64 .ptr .align 1 _Z15matrixKernel1stPfS_S_iii_param_2,
	.param .u32 _Z15matrixKernel1stPfS_S_iii_param_3,
	.param .u32 _Z15matrixKernel1stPfS_S_iii_param_4,
	.param .u32 _Z15matrixKernel1stPfS_S_iii_param_5
)
{
	.reg .pred 	%p<13>;
	.reg .b32 	%r<46>;
	.reg .b32 	%f<68>;
	.reg .b64 	%rd<40>;

	ld.param.u64 	%rd5, [_Z15matrixKernel1stPfS_S_iii_param_0];
	ld.param.u64 	%rd6, [_Z15matrixKernel1stPfS_S_iii_param_1];
	ld.param.u64 	%rd4, [_Z15matrixKernel1stPfS_S_iii_param_2];
	ld.param.u32 	%r22, [_Z15matrixKernel1stPfS_S_iii_param_3];
	ld.param.u32 	%r20, [_Z15matrixKernel1stPfS_S_iii_param_4];
	ld.param.u32 	%r23, [_Z15matrixKernel1stPfS_S_iii_param_5];
	cvta.to.global.u64 	%rd1, %rd6;
	cvta.to.global.u64 	%rd2, %rd5;
	mov.u32 	%r24, %tid.x;
	mov.u32 	%r25, %ctaid.x;
	mov.u32 	%r26, %ntid.x;
	mad.lo.s32 	%r1, %r25, %r26, %r24;
	mov.u32 	%r27, %tid.y;
	mov.u32 	%r28, %ctaid.y;
	mov.u32 	%r29, %ntid.y;
	mad.lo.s32 	%r30, %r28, %r29, %r27;
	setp.ge.s32 	%p1, %r1, %r22;
	setp.ge.s32 	%p2, %r30, %r23;
	or.pred  	%p3, %p1, %p2;
	@%p3 bra 	$L__BB0_14;
	setp.lt.s32 	%p4, %r20, 1;
	mov.f32 	%f67, 0f00000000;
	@%p4 bra 	$L__BB0_13;
	mul.lo.s32 	%r3, %r20, %r1;
	and.b32  	%r4, %r20, 7;
	setp.lt.u32 	%p5, %r20, 8;
	mov.f32 	%f67, 0f00000000;
	mov.b32 	%r44, 0;
	@%p5 bra 	$L__BB0_5;
	and.b32  	%r44, %r20, 2147483640;
	neg.s32 	%r42, %r44;
	shl.b32 	%r7, %r23, 3;
	add.s64 	%rd3, %rd2, 16;
	mov.f32 	%f67, 0f00000000;
	mul.wide.s32 	%rd11, %r23, 4;
	mov.u32 	%r40, %r3;
	mov.u32 	%r41, %r30;
$L__BB0_4:
	.pragma "nounroll";
	mul.wide.s32 	%rd7, %r40, 4;
	add.s64 	%rd8, %rd3, %rd7;
	ld.global.f32 	%f17, [%rd8+-16];
	mul.wide.s32 	%rd9, %r41, 4;
	add.s64 	%rd10, %rd1, %rd9;
	ld.global.f32 	%f18, [%rd10];
	fma.rn.f32 	%f19, %f17, %f18, %f67;
	ld.global.f32 	%f20, [%rd8+-12];
	add.s64 	%rd12, %rd10, %rd11;
	ld.global.f32 	%f21, [%rd12];
	fma.rn.f32 	%f22, %f20, %f21, %f19;
	ld.global.f32 	%f23, [%rd8+-8];
	add.s64 	%rd13, %rd12, %rd11;
	ld.global.f32 	%f24, [%rd13];
	fma.rn.f32 	%f25, %f23, %f24, %f22;
	ld.global.f32 	%f26, [%rd8+-4];
	add.s64 	%rd14, %rd13, %rd11;
	ld.global.f32 	%f27, [%rd14];
	fma.rn.f32 	%f28, %f26, %f27, %f25;
	ld.global.f32 	%f29, [%rd8];
	add.s64 	%rd15, %rd14, %rd11;
	ld.global.f32 	%f30, [%rd15];
	fma.rn.f32 	%f31, %f29, %f30, %f28;
	ld.global.f32 	%f32, [%rd8+4];
	add.s64 	%rd16, %rd15, %rd11;
	ld.global.f32 	%f33, [%rd16];
	fma.rn.f32 	%f34, %f32, %f33, %f31;
	ld.global.f32 	%f35, [%rd8+8];
	add.s64 	%rd17, %rd16, %rd11;
	ld.global.f32 	%f36, [%rd17];
	fma.rn.f32 	%f37, %f35, %f36, %f34;
	ld.global.f32 	%f38, [%rd8+12];
	add.s64 	%rd18, %rd17, %rd11;
	ld.global.f32 	%f39, [%rd18];
	fma.rn.f32 	%f67, %f38, %f39, %f37;
	add.s32 	%r42, %r42, 8;
	add.s32 	%r41, %r41, %r7;
	add.s32 	%r40, %r40, 8;
	setp.ne.s32 	%p6, %r42, 0;
	@%p6 bra 	$L__BB0_4;
$L__BB0_5:
	setp.eq.s32 	%p7, %r4, 0;
	@%p7 bra 	$L__BB0_13;
	and.b32  	%r15, %r20, 3;
	setp.lt.u32 	%p8, %r4, 4;
	@%p8 bra 	$L__BB0_8;
	add.s32 	%r32, %r44, %r3;
	mul.wide.s32 	%rd19, %r32, 4;
	add.s64 	%rd20, %rd2, %rd19;
	ld.global.f32 	%f41, [%rd20];
	mad.lo.s32 	%r33, %r44, %r23, %r30;
	mul.wide.s32 	%rd21, %r33, 4;
	add.s64 	%rd22, %rd1, %rd21;
	ld.global.f32 	%f42, [%rd22];
	fma.rn.f32 	%f43, %f41, %f42, %f67;
	ld.global.f32 	%f44, [%rd20+4];
	mul.wide.s32 	%rd23, %r23, 4;
	add.s64 	%rd24, %rd22, %rd23;
	ld.global.f32 	%f45, [%rd24];
	fma.rn.f32 	%f46, %f44, %f45, %f43;
	ld.global.f32 	%f47, [%rd20+8];
	add.s64 	%rd25, %rd24, %rd23;
	ld.global.f32 	%f48, [%rd25];
	fma.rn.f32 	%f49, %f47, %f48, %f46;
	ld.global.f32 	%f50, [%rd20+12];
	add.s64 	%rd26, %rd25, %rd23;
	ld.global.f32 	%f51, [%rd26];
	fma.rn.f32 	%f67, %f50, %f51, %f49;
	add.s32 	%r44, %r44, 4;
$L__BB0_8:
	setp.eq.s32 	%p9, %r15, 0;
	@%p9 bra 	$L__BB0_13;
	setp.eq.s32 	%p10, %r15, 1;
	@%p10 bra 	$L__BB0_11;
	add.s32 	%r34, %r44, %r3;
	mul.wide.s32 	%rd27, %r34, 4;
	add.s64 	%rd28, %rd2, %rd27;
	ld.global.f32 	%f53, [%rd28];
	mad.lo.s32 	%r35, %r44, %r23, %r30;
	mul.wide.s32 	%rd29, %r35, 4;
	add.s64 	%rd30, %rd1, %rd29;
	ld.global.f32 	%f54, [%rd30];
	fma.rn.f32 	%f55, %f53, %f54, %f67;
	ld.global.f32 	%f56, [%rd28+4];
	mul.wide.s32 	%rd31, %r23, 4;
	add.s64 	%rd32, %rd30, %rd31;
	ld.global.f32 	%f57, [%rd32];
	fma.rn.f32 	%f67, %f56, %f57, %f55;
	add.s32 	%r44, %r44, 2;
$L__BB0_11:
	and.b32  	%r36, %r20, 1;
	setp.eq.b32 	%p11, %r36, 1;
	not.pred 	%p12, %p11;
	@%p12 bra 	$L__BB0_13;
	add.s32 	%r37, %r44, %r3;
	mul.wide.s32 	%rd33, %r37, 4;
	add.s64 	%rd34, %rd2, %rd33;
	ld.global.f32 	%f58, [%rd34];
	mad.lo.s32 	%r38, %r44, %r23, %r30;
	mul.wide.s32 	%rd35, %r38, 4;
	add.s64 	%rd36, %rd1, %rd35;
	ld.global.f32 	%f59, [%rd36];
	fma.rn.f32 	%f67, %f58, %f59, %f67;
$L__BB0_13:
	mad.lo.s32 	%r39, %r23, %r1, %r30;
	cvta.to.global.u64 	%rd37, %rd4;
	mul.wide.s32 	%rd38, %r39, 4;
	add.s64 	%rd39, %rd37, %rd38;
	st.global.f32 	[%rd39], %f67;
$L__BB0_14:
	ret;

}


// ===== COMPILED SASS (sm_100) =====

	.target	sm_100

	.elftype	@"ET_EXEC"


//--------------------- .note.nv.tkinfo           --------------------------
	.section	.note.nv.tkinfo,"",@"SHT_NOTE"
	.sectionflags	@"SHF_NOTE_NV_TKINFO"
	.tkinfo
        /*0018*/ 	.word	0x00000002
        /*0030*/ 	.string	""
        /*0030*/ 	.string	"ptxas"
        /*0030*/ 	.string	"Cuda compilation tools, release 13.0, V13.0.88"
        /*0030*/ 	.string	"Build cuda_13.0.r13.0/compiler.36424714_0"
        /*0030*/ 	.string	"-arch sm_100 -m 64 "



//--------------------- .note.nv.cuinfo           --------------------------
	.section	.note.nv.cuinfo,"",@"SHT_NOTE"
	.sectionflags	@"SHF_NOTE_NV_CUINFO"
        /*0018*/ 	.short	0x0002
        /*001a*/ 	.short	0x0064
        /*001c*/ 	.short	0x0082
	.zero		2


//--------------------- .nv.info                  --------------------------
	.section	.nv.info,"",@"SHT_CUDA_INFO"
	.align	4


	//----- nvinfo : EIATTR_REGCOUNT
	.align		4
        /*0000*/ 	.byte	0x04, 0x2f
        /*0002*/ 	.short	(.L_1 - .L_0)
	.align		4
.L_0:
        /*0004*/ 	.word	index@(_Z15matrixKernel1stPfS_S_iii)
        /*0008*/ 	.word	0x00000020


	//----- nvinfo : EIATTR_FRAME_SIZE
	.align		4
.L_1:
        /*000c*/ 	.byte	0x04, 0x11
        /*000e*/ 	.short	(.L_3 - .L_2)
	.align		4
.L_2:
        /*0010*/ 	.word	index@(_Z15matrixKernel1stPfS_S_iii)
        /*0014*/ 	.word	0x00000000


	//----- nvinfo : EIATTR_MIN_STACK_SIZE
	.align		4
.L_3:
        /*0018*/ 	.byte	0x04, 0x12
        /*001a*/ 	.short	(.L_5 - .L_4)
	.align		4
.L_4:
        /*001c*/ 	.word	index@(_Z15matrixKernel1stPfS_S_iii)
        /*0020*/ 	.word	0x00000000
.L_5:


//--------------------- .nv.compat                --------------------------
	.section	.nv.compat,"",@"SHT_CUDA_COMPAT_INFO"
	.align	4
        /*0000*/ 	.byte	0x02, 0x09, 0x00, 0x00, 0x02, 0x02, 0x01, 0x00, 0x02, 0x05, 0x05, 0x00, 0x03, 0x07, 0x01, 0x01
        /*0010*/ 	.byte	0x02, 0x03, 0x00, 0x00, 0x02, 0x06, 0x01, 0x00, 0x04, 0x0b, 0x08, 0x00, 0x09, 0x00, 0x00, 0x00
        /*0020*/ 	.byte	0x00, 0x00, 0x00, 0x00


//--------------------- .nv.info._Z15matrixKernel1stPfS_S_iii --------------------------
	.section	.nv.info._Z15matrixKernel1stPfS_S_iii,"",@"SHT_CUDA_INFO"
	.sectionflags	@""
	.align	4


	//----- nvinfo : EIATTR_CUDA_API_VERSION
	.align		4
        /*0000*/ 	.byte	0x04, 0x37
        /*0002*/ 	.short	(.L_7 - .L_6)
.L_6:
        /*0004*/ 	.word	0x00000082


	//----- nvinfo : EIATTR_KPARAM_INFO
	.align		4
.L_7:
        /*0008*/ 	.byte	0x04, 0x17
        /*000a*/ 	.short	(.L_9 - .L_8)
.L_8:
        /*000c*/ 	.word	0x00000000
        /*0010*/ 	.short	0x0005
        /*0012*/ 	.short	0x0020
        /*0014*/ 	.byte	0x00, 0xf0, 0x11, 0x00


	//----- nvinfo : EIATTR_KPARAM_INFO
	.align		4
.L_9:
        /*0018*/ 	.byte	0x04, 0x17
        /*001a*/ 	.short	(.L_11 - .L_10)
.L_10:
        /*001c*/ 	.word	0x00000000
        /*0020*/ 	.short	0x0004
        /*0022*/ 	.short	0x001c
        /*0024*/ 	.byte	0x00, 0xf0, 0x11, 0x00


	//----- nvinfo : EIATTR_KPARAM_INFO
	.align		4
.L_11:
        /*0028*/ 	.byte	0x04, 0x17
        /*002a*/ 	.short	(.L_13 - .L_12)
.L_12:
        /*002c*/ 	.word	0x00000000
        /*0030*/ 	.short	0x0003
        /*0032*/ 	.short	0x0018
        /*0034*/ 	.byte	0x00, 0xf0, 0x11, 0x00


	//----- nvinfo : EIATTR_KPARAM_INFO
	.align		4
.L_13:
        /*0038*/ 	.byte	0x04, 0x17
        /*003a*/ 	.short	(.L_15 - .L_14)
.L_14:
        /*003c*/ 	.word	0x00000000
        /*0040*/ 	.short	0x0002
        /*0042*/ 	.short	0x0010
        /*0044*/ 	.byte	0x00, 0xf5, 0x21, 0x00


	//----- nvinfo : EIATTR_KPARAM_INFO
	.align		4
.L_15:
        /*0048*/ 	.byte	0x04, 0x17
        /*004a*/ 	.short	(.L_17 - .L_16)
.L_16:
        /*004c*/ 	.word	0x00000000
        /*0050*/ 	.short	0x0001
        /*0052*/ 	.short	0x0008
        /*0054*/ 	.byte	0x00, 0xf5, 0x21, 0x00


	//----- nvinfo : EIATTR_KPARAM_INFO
	.align		4
.L_17:
        /*0058*/ 	.byte	0x04, 0x17
        /*005a*/ 	.short	(.L_19 - .L_18)
.L_18:
        /*005c*/ 	.word	0x00000000
        /*0060*/ 	.short	0x0000
        /*0062*/ 	.short	0x0000
        /*0064*/ 	.byte	0x00, 0xf5, 0x21, 0x00


	//----- nvinfo : EIATTR_SPARSE_MMA_MASK
	.align		4
.L_19:
        /*0068*/ 	.byte	0x03, 0x50
        /*006a*/ 	.short	0x0000


	//----- nvinfo : EIATTR_MAXREG_COUNT
	.align		4
        /*006c*/ 	.byte	0x03, 0x1b
        /*006e*/ 	.short	0x00ff


	//----- nvinfo : EIATTR_MERCURY_ISA_VERSION
	.align		4
        /*0070*/ 	.byte	0x03, 0x5f
        /*0072*/ 	.short	0x0101


	//----- nvinfo : EIATTR_VRC_CTA_INIT_COUNT
	.align		4
        /*0074*/ 	.byte	0x02, 0x4a
	.zero		1
	.zero		1


	//----- nvinfo : EIATTR_EXIT_INSTR_OFFSETS
	.align		4
        /*0078*/ 	.byte	0x04, 0x1c
        /*007a*/ 	.short	(.L_21 - .L_20)


	//   ....[0]....
.L_20:
        /*007c*/ 	.word	0x000000d0


	//   ....[1]....
        /*0080*/ 	.word	0x00000850


	//----- nvinfo : EIATTR_CBANK_PARAM_SIZE
	.align		4
.L_21:
        /*0084*/ 	.byte	0x03, 0x19
        /*0086*/ 	.short	0x0024


	//----- nvinfo : EIATTR_PARAM_CBANK
	.align		4
        /*0088*/ 	.byte	0x04, 0x0a
        /*008a*/ 	.short	(.L_23 - .L_22)
	.align		4
.L_22:
        /*008c*/ 	.word	index@(.nv.constant0._Z15matrixKernel1stPfS_S_iii)
        /*0090*/ 	.short	0x0380
        /*0092*/ 	.short	0x0024


	//----- nvinfo : EIATTR_SW_WAR
	.align		4
.L_23:
        /*0094*/ 	.byte	0x04, 0x36
        /*0096*/ 	.short	(.L_25 - .L_24)
.L_24:
        /*0098*/ 	.word	0x00000008
.L_25:


//--------------------- .nv.callgraph             --------------------------
	.section	.nv.callgraph,"",@"SHT_CUDA_CALLGRAPH"
	.align	4
	.sectionentsize	8
	.align		4
        /*0000*/ 	.word	0x00000000
	.align		4
        /*0004*/ 	.word	0xffffffff
	.align		4
        /*0008*/ 	.word	0x00000000
	.align		4
        /*000c*/ 	.word	0xfffffffe
	.align		4
        /*0010*/ 	.word	0x00000000
	.align		4
        /*0014*/ 	.word	0xfffffffd
	.align		4
        /*0018*/ 	.word	0x00000000
	.align		4
        /*001c*/ 	.word	0xfffffffc


//--------------------- .text._Z15matrixKernel1stPfS_S_iii --------------------------
	.section	.text._Z15matrixKernel1stPfS_S_iii,"ax",@progbits
	.align	128
        .global         _Z15matrixKernel1stPfS_S_iii
        .type           _Z15matrixKernel1stPfS_S_iii,@function
        .size           _Z15matrixKernel1stPfS_S_iii,(.L_x_5 - _Z15matrixKernel1stPfS_S_iii)
        .other          _Z15matrixKernel1stPfS_S_iii,@"STO_CUDA_ENTRY STV_DEFAULT"
_Z15matrixKernel1stPfS_S_iii:
.text._Z15matrixKernel1stPfS_S_iii:
[----:B------:R-:W-:Y:S01]  /*0000*/  LDC R1, c[0x0][0x37c] ;  /* 0x0000df00ff017b82 */ /* 0x000fe20000000800 */
[----:B------:R-:W0:Y:S07]  /*0010*/  S2R R0, SR_TID.Y ;  /* 0x0000000000007919 */ /* 0x000e2e0000002200 */
[----:B------:R-:W1:Y:S01]  /*0020*/  LDC R3, c[0x0][0x360] ;  /* 0x0000d800ff037b82 */ /* 0x000e620000000800 */
[----:B------:R-:W2:Y:S01]  /*0030*/  LDCU UR6, c[0x0][0x398] ;  /* 0x00007300ff0677ac */ /* 0x000ea20008000800 */
[----:B------:R-:W1:Y:S06]  /*0040*/  S2R R14, SR_TID.X ;  /* 0x00000000000e7919 */ /* 0x000e6c0000002100 */
[----:B------:R-:W0:Y:S08]  /*0050*/  S2UR UR5, SR_CTAID.Y ;  /* 0x00000000000579c3 */ /* 0x000e300000002600 */
[----:B------:R-:W0:Y:S08]  /*0060*/  LDC R5, c[0x0][0x364] ;  /* 0x0000d900ff057b82 */ /* 0x000e300000000800 */
[----:B------:R-:W1:Y:S08]  /*0070*/  S2UR UR4, SR_CTAID.X ;  /* 0x00000000000479c3 */ /* 0x000e700000002500 */
[----:B------:R-:W3:Y:S01]  /*0080*/  LDC R15, c[0x0][0x3a0] ;  /* 0x0000e800ff0f7b82 */ /* 0x000ee20000000800 */
[----:B0-----:R-:W-:-:S02]  /*0090*/  IMAD R0, R5, UR5, R0 ;  /* 0x0000000505007c24 */ /* 0x001fc4000f8e0200 */
[----:B-1----:R-:W-:-:S03]  /*00a0*/  IMAD R14, R3, UR4, R14 ;  /* 0x00000004030e7c24 */ /* 0x002fc6000f8e020e */
[----:B---3--:R-:W-:-:S04]  /*00b0*/  ISETP.GE.AND P0, PT, R0, R15, PT ;  /* 0x0000000f0000720c */ /* 0x008fc80003f06270 */
[----:B--2---:R-:W-:-:S13]  /*00c0*/  ISETP.GE.OR P0, PT, R14, UR6, P0 ;  /* 0x000000060e007c0c */ /* 0x004fda0008706670 */
[----:B------:R-:W-:Y:S05]  /*00d0*/  @P0 EXIT ;  /* 0x000000000000094d */ /* 0x000fea0003800000 */
[----:B------:R-:W0:Y:S01]  /*00e0*/  LDC R17, c[0x0][0x39c] ;  /* 0x0000e700ff117b82 */ /* 0x000e220000000800 */
[----:B------:R-:W1:Y:S01]  /*00f0*/  LDCU.64 UR6, c[0x0][0x358] ;  /* 0x00006b00ff0677ac */ /* 0x000e620008000a00 */
[----:B------:R-:W-:Y:S01]  /*0100*/  HFMA2 R26, -RZ, RZ, 0, 0 ;  /* 0x00000000ff1a7431 */ /* 0x000fe200000001ff */
[----:B0-----:R-:W-:-:S13]  /*0110*/  ISETP.GE.AND P0, PT, R17, 0x1, PT ;  /* 0x000000011100780c */ /* 0x001fda0003f06270 */
[----:B-1----:R-:W-:Y:S05]  /*0120*/  @!P0 BRA `(.L_x_0) ;  /* 0x0000000400b88947 */ /* 0x002fea0003800000 */
[C---:B------:R-:W-:Y:S01]  /*0130*/  ISETP.GE.U32.AND P1, PT, R17.reuse, 0x8, PT ;  /* 0x000000081100780c */ /* 0x040fe20003f26070 */
[----:B------:R-:W-:Y:S01]  /*0140*/  IMAD R18, R14, R17, RZ ;  /* 0x000000110e127224 */ /* 0x000fe200078e02ff */
[----:B------:R-:W-:Y:S02]  /*0150*/  LOP3.LUT R25, R17, 0x7, RZ, 0xc0, !PT ;  /* 0x0000000711197812 */ /* 0x000fe400078ec0ff */
[----:B------:R-:W-:Y:S02]  /*0160*/  MOV R26, RZ ;  /* 0x000000ff001a7202 */ /* 0x000fe40000000f00 */
[----:B------:R-:W-:Y:S02]  /*0170*/  ISETP.NE.AND P0, PT, R25, RZ, PT ;  /* 0x000000ff1900720c */ /* 0x000fe40003f05270 */
[----:B------:R-:W-:-:S05]  /*0180*/  MOV R19, RZ ;  /* 0x000000ff00137202 */ /* 0x000fca0000000f00 */
[----:B------:R-:W-:Y:S06]  /*0190*/  @!P1 BRA `(.L_x_1) ;  /* 0x0000000000c49947 */ /* 0x000fec0003800000 */
[----:B------:R-:W0:Y:S01]  /*01a0*/  LDCU.64 UR4, c[0x0][0x380] ;  /* 0x00007000ff0477ac */ /* 0x000e220008000a00 */
[----:B------:R-:W-:Y:S02]  /*01b0*/  LOP3.LUT R19, R17, 0x7ffffff8, RZ, 0xc0, !PT ;  /* 0x7ffffff811137812 */ /* 0x000fe400078ec0ff */
[----:B------:R-:W-:Y:S02]  /*01c0*/  MOV R26, RZ ;  /* 0x000000ff001a7202 */ /* 0x000fe40000000f00 */
[----:B------:R-:W-:Y:S02]  /*01d0*/  MOV R16, R18 ;  /* 0x0000001200107202 */ /* 0x000fe40000000f00 */
[----:B------:R-:W-:Y:S02]  /*01e0*/  MOV R22, R0 ;  /* 0x0000000000167202 */ /* 0x000fe40000000f00 */
[----:B------:R-:W-:Y:S01]  /*01f0*/  IADD3 R20, PT, PT, -R19, RZ, RZ ;  /* 0x000000ff13147210 */ /* 0x000fe20007ffe1ff */
[----:B0-----:R-:W-:-:S04]  /*0200*/  UIADD3 UR4, UP0, UPT, UR4, 0x10, URZ ;  /* 0x0000001004047890 */ /* 0x001fc8000ff1e0ff */
[----:B------:R-:W-:-:S12]  /*0210*/  UIADD3.X UR5, UPT, UPT, URZ, UR5, URZ, UP0, !UPT ;  /* 0x00000005ff057290 */ /* 0x000fd800087fe4ff */
.L_x_2:
[----:B------:R-:W0:Y:S01]  /*0220*/  LDC.64 R12, c[0x0][0x388] ;  /* 0x0000e200ff0c7b82 */ /* 0x000e220000000a00 */
[----:B------:R-:W-:Y:S02]  /*0230*/  MOV R2, UR4 ;  /* 0x0000000400027c02 */ /* 0x000fe40008000f00 */
[----:B------:R-:W-:-:S03]  /*0240*/  MOV R3, UR5 ;  /* 0x0000000500037c02 */ /* 0x000fc60008000f00 */
[----:B------:R-:W-:-:S05]  /*0250*/  IMAD.WIDE R2, R16, 0x4, R2 ;  /* 0x0000000410027825 */ /* 0x000fca00078e0202 */
[----:B------:R-:W2:Y:S04]  /*0260*/  LDG.E R21, desc[UR6][R2.64+-0x10] ;  /* 0xfffff00602157981 */ /* 0x000ea8000c1e1900 */
[----:B------:R-:W3:Y:S04]  /*0270*/  LDG.E R23, desc[UR6][R2.64+-0xc] ;  /* 0xfffff40602177981 */ /* 0x000ee8000c1e1900 */
[----:B------:R-:W4:Y:S01]  /*0280*/  LDG.E R29, desc[UR6][R2.64+-0x8] ;  /* 0xfffff806021d7981 */ /* 0x000f22000c1e1900 */
[----:B0-----:R-:W-:-:S05]  /*0290*/  IMAD.WIDE R12, R22, 0x4, R12 ;  /* 0x00000004160c7825 */ /* 0x001fca00078e020c */
[----:B------:R0:W2:Y:S01]  /*02a0*/  LDG.E R24, desc[UR6][R12.64] ;  /* 0x000000060c187981 */ /* 0x0000a2000c1e1900 */
[----:B------:R-:W-:-:S04]  /*02b0*/  IMAD.WIDE R10, R15, 0x4, R12 ;  /* 0x000000040f0a7825 */ /* 0x000fc800078e020c */
[C---:B------:R-:W-:Y:S02]  /*02c0*/  IMAD.WIDE R4, R15.reuse, 0x4, R10 ;  /* 0x000000040f047825 */ /* 0x040fe400078e020a */
[----:B------:R-:W3:Y:S02]  /*02d0*/  LDG.E R10, desc[UR6][R10.64] ;  /* 0x000000060a0a7981 */ /* 0x000ee4000c1e1900 */
[C---:B------:R-:W-:Y:S02]  /*02e0*/  IMAD.WIDE R6, R15.reuse, 0x4, R4 ;  /* 0x000000040f067825 */ /* 0x040fe400078e0204 */
[----:B------:R1:W4:Y:S02]  /*02f0*/  LDG.E R28, desc[UR6][R4.64] ;  /* 0x00000006041c7981 */ /* 0x000324000c1e1900 */
[C---:B------:R-:W-:Y:S02]  /*0300*/  IMAD.WIDE R8, R15.reuse, 0x4, R6 ;  /* 0x000000040f087825 */ /* 0x040fe400078e0206 */
[----:B------:R-:W5:Y:S02]  /*0310*/  LDG.E R6, desc[UR6][R6.64] ;  /* 0x0000000606067981 */ /* 0x000f64000c1e1900 */
[----:B0-----:R-:W-:-:S05]  /*0320*/  IMAD.WIDE R12, R15, 0x4, R8 ;  /* 0x000000040f0c7825 */ /* 0x001fca00078e0208 */
[----:B------:R-:W5:Y:S04]  /*0330*/  LDG.E R11, desc[UR6][R12.64] ;  /* 0x000000060c0b7981 */ /* 0x000f68000c1e1900 */
[----:B------:R-:W5:Y:S04]  /*0340*/  LDG.E R7, desc[UR6][R8.64] ;  /* 0x0000000608077981 */ /* 0x000f68000c1e1900 */
[----:B------:R-:W5:Y:S04]  /*0350*/  LDG.E R9, desc[UR6][R2.64+-0x4] ;  /* 0xfffffc0602097981 */ /* 0x000f68000c1e1900 */
[----:B------:R-:W5:Y:S01]  /*0360*/  LDG.E R8, desc[UR6][R2.64+0x8] ;  /* 0x0000080602087981 */ /* 0x000f62000c1e1900 */
[----:B--2---:R-:W-:Y:S01]  /*0370*/  FFMA R24, R21, R24, R26 ;  /* 0x0000001815187223 */ /* 0x004fe2000000001a */
[----:B------:R-:W-:-:S02]  /*0380*/  IMAD.WIDE R26, R15, 0x4, R12 ;  /* 0x000000040f1a7825 */ /* 0x000fc400078e020c */
[----:B------:R-:W2:Y:S04]  /*0390*/  LDG.E R21, desc[UR6][R2.64] ;  /* 0x0000000602157981 */ /* 0x000ea8000c1e1900 */
[----:B------:R-:W2:Y:S01]  /*03a0*/  LDG.E R12, desc[UR6][R2.64+0x4] ;  /* 0x00000406020c7981 */ /* 0x000ea2000c1e1900 */
[----:B-1----:R-:W-:-:S03]  /*03b0*/  IMAD.WIDE R4, R15, 0x4, R26 ;  /* 0x000000040f047825 */ /* 0x002fc600078e021a */
[----:B------:R-:W2:Y:S04]  /*03c0*/  LDG.E R13, desc[UR6][R2.64+0xc] ;  /* 0x00000c06020d7981 */ /* 0x000ea8000c1e1900 */
[----:B------:R-:W2:Y:S04]  /*03d0*/  LDG.E R4, desc[UR6][R4.64] ;  /* 0x0000000604047981 */ /* 0x000ea8000c1e1900 */
[----:B------:R-:W2:Y:S01]  /*03e0*/  LDG.E R3, desc[UR6][R26.64] ;  /* 0x000000061a037981 */ /* 0x000ea2000c1e1900 */
[----:B---3--:R-:W-:Y:S01]  /*03f0*/  FFMA R10, R23, R10, R24 ;  /* 0x0000000a170a7223 */ /* 0x008fe20000000018 */
[----:B------:R-:W-:-:S03]  /*0400*/  IADD3 R20, PT, PT, R20, 0x8, RZ ;  /* 0x0000000814147810 */ /* 0x000fc60007ffe0ff */
[----:B----4-:R-:W-:Y:S01]  /*0410*/  FFMA R10, R29, R28, R10 ;  /* 0x0000001c1d0a7223 */ /* 0x010fe2000000000a */
[----:B------:R-:W-:Y:S02]  /*0420*/  ISETP.NE.AND P1, PT, R20, RZ, PT ;  /* 0x000000ff1400720c */ /* 0x000fe40003f25270 */
[----:B------:R-:W-:Y:S01]  /*0430*/  LEA R22, R15, R22, 0x3 ;  /* 0x000000160f167211 */ /* 0x000fe200078e18ff */
[----:B-----5:R-:W-:Y:S01]  /*0440*/  FFMA R6, R9, R6, R10 ;  /* 0x0000000609067223 */ /* 0x020fe2000000000a */
[----:B------:R-:W-:-:S03]  /*0450*/  IADD3 R16, PT, PT, R16, 0x8, RZ ;  /* 0x0000000810107810 */ /* 0x000fc60007ffe0ff */
[----:B--2---:R-:W-:-:S04]  /*0460*/  FFMA R7, R21, R7, R6 ;  /* 0x0000000715077223 */ /* 0x004fc80000000006 */
[----:B------:R-:W-:-:S04]  /*0470*/  FFMA R7, R12, R11, R7 ;  /* 0x0000000b0c077223 */ /* 0x000fc80000000007 */
[----:B------:R-:W-:-:S04]  /*0480*/  FFMA R8, R8, R3, R7 ;  /* 0x0000000308087223 */ /* 0x000fc80000000007 */
[----:B------:R-:W-:Y:S01]  /*0490*/  FFMA R26, R13, R4, R8 ;  /* 0x000000040d1a7223 */ /* 0x000fe20000000008 */
[----:B------:R-:W-:Y:S06]  /*04a0*/  @P1 BRA `(.L_x_2) ;  /* 0xfffffffc005c1947 */ /* 0x000fec000383ffff */
.L_x_1:
[----:B------:R-:W-:Y:S05]  /*04b0*/  @!P0 BRA `(.L_x_0) ;  /* 0x0000000000d48947 */ /* 0x000fea0003800000 */
[----:B------:R-:W-:Y:S02]  /*04c0*/  ISETP.GE.U32.AND P0, PT, R25, 0x4, PT ;  /* 0x000000041900780c */ /* 0x000fe40003f06070 */
[----:B------:R-:W-:-:S04]  /*04d0*/  LOP3.LUT R12, R17, 0x3, RZ, 0xc0, !PT ;  /* 0x00000003110c7812 */ /* 0x000fc800078ec0ff */
[----:B------:R-:W-:-:S07]  /*04e0*/  ISETP.NE.AND P1, PT, R12, RZ, PT ;  /* 0x000000ff0c00720c */ /* 0x000fce0003f25270 */
[----:B------:R-:W-:Y:S06]  /*04f0*/  @!P0 BRA `(.L_x_3) ;  /* 0x0000000000588947 */ /* 0x000fec0003800000 */
[----:B------:R-:W0:Y:S01]  /*0500*/  LDC.64 R8, c[0x0][0x388] ;  /* 0x0000e200ff087b82 */ /* 0x000e220000000a00 */
[----:B------:R-:W-:Y:S01]  /*0510*/  IMAD R7, R19, R15, R0 ;  /* 0x0000000f13077224 */ /* 0x000fe200078e0200 */
[----:B------:R-:W-:-:S06]  /*0520*/  IADD3 R5, PT, PT, R18, R19, RZ ;  /* 0x0000001312057210 */ /* 0x000fcc0007ffe0ff */
[----:B------:R-:W1:Y:S01]  /*0530*/  LDC.64 R2, c[0x0][0x380] ;  /* 0x0000e000ff027b82 */ /* 0x000e620000000a00 */
[----:B0-----:R-:W-:-:S04]  /*0540*/  IMAD.WIDE R8, R7, 0x4, R8 ;  /* 0x0000000407087825 */ /* 0x001fc800078e0208 */
[----:B------:R-:W-:Y:S02]  /*0550*/  IMAD.WIDE R10, R15, 0x4, R8 ;  /* 0x000000040f0a7825 */ /* 0x000fe400078e0208 */
[----:B------:R-:W2:Y:S02]  /*0560*/  LDG.E R8, desc[UR6][R8.64] ;  /* 0x0000000608087981 */ /* 0x000ea4000c1e1900 */
[----:B-1----:R-:W-:-:S04]  /*0570*/  IMAD.WIDE R2, R5, 0x4, R2 ;  /* 0x0000000405027825 */ /* 0x002fc800078e0202 */
[C---:B------:R-:W-:Y:S01]  /*0580*/  IMAD.WIDE R4, R15.reuse, 0x4, R10 ;  /* 0x000000040f047825 */ /* 0x040fe200078e020a */
[----:B------:R-:W2:Y:S04]  /*0590*/  LDG.E R13, desc[UR6][R2.64] ;  /* 0x00000006020d7981 */ /* 0x000ea8000c1e1900 */
[----:B------:R-:W3:Y:S01]  /*05a0*/  LDG.E R10, desc[UR6][R10.64] ;  /* 0x000000060a0a7981 */ /* 0x000ee2000c1e1900 */
[----:B------:R-:W-:-:S03]  /*05b0*/  IMAD.WIDE R6, R15, 0x4, R4 ;  /* 0x000000040f067825 */ /* 0x000fc600078e0204 */
[----:B------:R-:W3:Y:S04]  /*05c0*/  LDG.E R16, desc[UR6][R2.64+0x4] ;  /* 0x0000040602107981 */ /* 0x000ee8000c1e1900 */
[----:B------:R-:W4:Y:S04]  /*05d0*/  LDG.E R21, desc[UR6][R4.64] ;  /* 0x0000000604157981 */ /* 0x000f28000c1e1900 */
[----:B------:R-:W4:Y:S04]  /*05e0*/  LDG.E R20, desc[UR6][R2.64+0x8] ;  /* 0x0000080602147981 */ /* 0x000f28000c1e1900 */
[----:B------:R-:W5:Y:S04]  /*05f0*/  LDG.E R22, desc[UR6][R2.64+0xc] ;  /* 0x00000c0602167981 */ /* 0x000f68000c1e1900 */
[----:B------:R-:W5:Y:S01]  /*0600*/  LDG.E R6, desc[UR6][R6.64] ;  /* 0x0000000606067981 */ /* 0x000f62000c1e1900 */
[----:B------:R-:W-:Y:S01]  /*0610*/  IADD3 R19, PT, PT, R19, 0x4, RZ ;  /* 0x0000000413137810 */ /* 0x000fe20007ffe0ff */
[----:B--2---:R-:W-:-:S04]  /*0620*/  FFMA R13, R13, R8, R26 ;  /* 0x000000080d0d7223 */ /* 0x004fc8000000001a */
[----:B---3--:R-:W-:-:S04]  /*0630*/  FFMA R13, R16, R10, R13 ;  /* 0x0000000a100d7223 */ /* 0x008fc8000000000d */
[----:B----4-:R-:W-:-:S04]  /*0640*/  FFMA R13, R20, R21, R13 ;  /* 0x00000015140d7223 */ /* 0x010fc8000000000d */
[----:B-----5:R-:W-:-:S07]  /*0650*/  FFMA R26, R22, R6, R13 ;  /* 0x00000006161a7223 */ /* 0x020fce000000000d */
.L_x_3:
[----:B------:R-:W-:Y:S05]  /*0660*/  @!P1 BRA `(.L_x_0) ;  /* 0x0000000000689947 */ /* 0x000fea0003800000 */
[----:B------:R-:W0:Y:S01]  /*0670*/  LDC.64 R8, c[0x0][0x388] ;  /* 0x0000e200ff087b82 */ /* 0x000e220000000a00 */
[----:B------:R-:W-:Y:S02]  /*0680*/  ISETP.NE.AND P0, PT, R12, 0x1, PT ;  /* 0x000000010c00780c */ /* 0x000fe40003f05270 */
[----:B------:R-:W-:-:S04]  /*0690*/  LOP3.LUT R17, R17, 0x1, RZ, 0xc0, !PT ;  /* 0x0000000111117812 */ /* 0x000fc800078ec0ff */
[----:B------:R-:W-:Y:S01]  /*06a0*/  ISETP.NE.U32.AND P1, PT, R17, 0x1, PT ;  /* 0x000000011100780c */ /* 0x000fe20003f25070 */
[----:B------:R-:W1:Y:S06]  /*06b0*/  LDC.64 R6, c[0x0][0x380] ;  /* 0x0000e000ff067b82 */ /* 0x000e6c0000000a00 */
[C---:B------:R-:W-:Y:S01]  /*06c0*/  @P0 IMAD R13, R19.reuse, R15, R0 ;  /* 0x0000000f130d0224 */ /* 0x040fe200078e0200 */
[----:B------:R-:W-:Y:S01]  /*06d0*/  @P0 IADD3 R11, PT, PT, R18, R19, RZ ;  /* 0x00000013120b0210 */ /* 0x000fe20007ffe0ff */
[----:B------:R-:W2:Y:S01]  /*06e0*/  LDC.64 R4, c[0x0][0x380] ;  /* 0x0000e000ff047b82 */ /* 0x000ea20000000a00 */
[----:B------:R-:W-:-:S07]  /*06f0*/  @P0 IADD3 R19, PT, PT, R19, 0x2, RZ ;  /* 0x0000000213130810 */ /* 0x000fce0007ffe0ff */
[----:B------:R-:W3:Y:S01]  /*0700*/  LDC.64 R2, c[0x0][0x388] ;  /* 0x0000e200ff027b82 */ /* 0x000ee20000000a00 */
[----:B0-----:R-:W-:Y:S01]  /*0710*/  @P0 IMAD.WIDE R8, R13, 0x4, R8 ;  /* 0x000000040d080825 */ /* 0x001fe200078e0208 */
[----:B------:R-:W-:-:S03]  /*0720*/  @!P1 IADD3 R13, PT, PT, R18, R19, RZ ;  /* 0x00000013120d9210 */ /* 0x000fc60007ffe0ff */
[----:B------:R-:W-:Y:S01]  /*0730*/  @!P1 IMAD R19, R19, R15, R0 ;  /* 0x0000000f13139224 */ /* 0x000fe200078e0200 */
[----:B------:R-:W4:Y:S01]  /*0740*/  @P0 LDG.E R12, desc[UR6][R8.64] ;  /* 0x00000006080c0981 */ /* 0x000f22000c1e1900 */
[----:B-1----:R-:W-:-:S04]  /*0750*/  @P0 IMAD.WIDE R6, R11, 0x4, R6 ;  /* 0x000000040b060825 */ /* 0x002fc800078e0206 */
[----:B------:R-:W-:Y:S01]  /*0760*/  @P0 IMAD.WIDE R10, R15, 0x4, R8 ;  /* 0x000000040f0a0825 */ /* 0x000fe200078e0208 */
[----:B------:R-:W4:Y:S03]  /*0770*/  @P0 LDG.E R17, desc[UR6][R6.64] ;  /* 0x0000000606110981 */ /* 0x000f26000c1e1900 */
[----:B--2---:R-:W-:Y:S01]  /*0780*/  @!P1 IMAD.WIDE R4, R13, 0x4, R4 ;  /* 0x000000040d049825 */ /* 0x004fe200078e0204 */
[----:B------:R-:W2:Y:S04]  /*0790*/  @P0 LDG.E R21, desc[UR6][R6.64+0x4] ;  /* 0x0000040606150981 */ /* 0x000ea8000c1e1900 */
[----:B------:R-:W2:Y:S01]  /*07a0*/  @P0 LDG.E R10, desc[UR6][R10.64] ;  /* 0x000000060a0a0981 */ /* 0x000ea2000c1e1900 */
[----:B---3--:R-:W-:-:S03]  /*07b0*/  @!P1 IMAD.WIDE R2, R19, 0x4, R2 ;  /* 0x0000000413029825 */ /* 0x008fc600078e0202 */
[----:B------:R-:W3:Y:S04]  /*07c0*/  @!P1 LDG.E R5, desc[UR6][R4.64] ;  /* 0x0000000604059981 */ /* 0x000ee8000c1e1900 */
[----:B------:R-:W3:Y:S01]  /*07d0*/  @!P1 LDG.E R2, desc[UR6][R2.64] ;  /* 0x0000000602029981 */ /* 0x000ee2000c1e1900 */
[----:B----4-:R-:W-:-:S04]  /*07e0*/  @P0 FFMA R12, R17, R12, R26 ;  /* 0x0000000c110c0223 */ /* 0x010fc8000000001a */
[----:B--2---:R-:W-:-:S04]  /*07f0*/  @P0 FFMA R26, R21, R10, R12 ;  /* 0x0000000a151a0223 */ /* 0x004fc8000000000c */
[----:B---3--:R-:W-:-:S07]  /*0800*/  @!P1 FFMA R26, R5, R2, R26 ;  /* 0x00000002051a9223 */ /* 0x008fce000000001a */
.L_x_0:
[----:B------:R-:W0:Y:S01]  /*0810*/  LDC.64 R2, c[0x0][0x390] ;  /* 0x0000e400ff027b82 */ /* 0x000e220000000a00 */
[----:B------:R-:W-:-:S04]  /*0820*/  IMAD R15, R14, R15, R0 ;  /* 0x0000000f0e0f7224 */ /* 0x000fc800078e0200 */
[----:B0-----:R-:W-:-:S05]  /*0830*/  IMAD.WIDE R2, R15, 0x4, R2 ;  /* 0x000000040f027825 */ /* 0x001fca00078e0202 */
[----:B------:R-:W-:Y:S01]  /*0840*/  STG.E desc[UR6][R2.64], R26 ;  /* 0x0000001a02007986 */ /* 0x000fe2000c101906 */
[----:B------:R-:W-:Y:S05]  /*0850*/  EXIT ;  /* 0x000000000000794d */ /* 0x000fea0003800000 */
.L_x_4:
[----:B------:R-:W-:-:S00]  /*0860*/  BRA `(.L_x_4) ;  /* 0xfffffffc00fc7947 */ /* 0x000fc0000383ffff */
[----:B------:R-:W-:-:S00]  /*0870*/  NOP ;  /* 0x0000000000007918 */ /* 0x000fc00000000000 */
        /* <DEDUP_REMOVED lines=8> */
.L_x_5:


//--------------------- .nv.shared.reserved.0     --------------------------
	.section	.nv.shared.reserved.0,"aw",@nobits
	.weak		__nv_reservedSMEM_offset_0_alias
	.size		__nv_reservedSMEM_offset_0_alias, 0, 64
	.other		__nv_reservedSMEM_offset_0_alias,@"STO_CUDA_RESERVED_SHARED STV_DEFAULT"
__nv_reservedSMEM_offset_0_alias:
	.zero		0
	.zero		64


//--------------------- .nv.constant0._Z15matrixKernel1stPfS_S_iii --------------------------
	.section	.nv.constant0._Z15matrixKernel1stPfS_S_iii,"a",@progbits
	.sectionflags	@""
	.align	4
.nv.constant0._Z15matrixKernel1stPfS_S_iii:
	.zero		932


//--------------------- SYMBOLS --------------------------

	.type		.nv.reservedSmem.offset0,@object
	.size		.nv.reservedSmem.offset0,0x4
